	.headerflags	@"EF_CUDA_TEXMODE_UNIFIED EF_CUDA_64BIT_ADDRESS EF_CUDA_SM86 EF_CUDA_VIRTUAL_SM(EF_CUDA_SM86)"
	.elftype	@"ET_EXEC"


//--------------------- .nv.info                  --------------------------
	.section	.nv.info,"",@"SHT_CUDA_INFO"
	.align	4


	//----- nvinfo : EIATTR_REGCOUNT
	.align		4
        /*0000*/ 	.byte	0x04, 0x2f
        /*0002*/ 	.short	(.L_1 - .L_0)
	.align		4
.L_0:
        /*0004*/ 	.word	index@(triton_red_fused__to_copy_add_amax_amin_clamp_mul_reciprocal_11)
        /*0008*/ 	.word	0x00000018


	//----- nvinfo : EIATTR_MIN_STACK_SIZE
	.align		4
.L_1:
        /*000c*/ 	.byte	0x04, 0x12
        /*000e*/ 	.short	(.L_3 - .L_2)
	.align		4
.L_2:
        /*0010*/ 	.word	index@(triton_red_fused__to_copy_add_amax_amin_clamp_mul_reciprocal_11)
        /*0014*/ 	.word	0x00000000


	//----- nvinfo : EIATTR_FRAME_SIZE
	.align		4
.L_3:
        /*0018*/ 	.byte	0x04, 0x11
        /*001a*/ 	.short	(.L_5 - .L_4)
	.align		4
.L_4:
        /*001c*/ 	.word	index@(triton_red_fused__to_copy_add_amax_amin_clamp_mul_reciprocal_11)
        /*0020*/ 	.word	0x00000000


	//----- nvinfo : EIATTR_MIN_STACK_SIZE
	.align		4
.L_5:
        /*0024*/ 	.byte	0x04, 0x12
        /*0026*/ 	.short	(.L_7 - .L_6)
	.align		4
.L_6:
        /*0028*/ 	.word	index@(triton_red_fused__to_copy_add_amax_amin_clamp_mul_reciprocal_11)
        /*002c*/ 	.word	0x00000000
.L_7:


//--------------------- .nv.info.triton_red_fused__to_copy_add_amax_amin_clamp_mul_reciprocal_11 --------------------------
	.section	.nv.info.triton_red_fused__to_copy_add_amax_amin_clamp_mul_reciprocal_11,"",@"SHT_CUDA_INFO"
	.sectionflags	@""
	.align	4


	//----- nvinfo : EIATTR_CUDA_API_VERSION
	.align		4
        /*0000*/ 	.byte	0x04, 0x37
        /*0002*/ 	.short	(.L_9 - .L_8)
.L_8:
        /*0004*/ 	.word	0x0000007c


	//----- nvinfo : EIATTR_SW2861232_WAR
	.align		4
.L_9:
        /*0008*/ 	.byte	0x01, 0x35
	.zero		2


	//----- nvinfo : EIATTR_PARAM_CBANK
	.align		4
        /*000c*/ 	.byte	0x04, 0x0a
        /*000e*/ 	.short	(.L_11 - .L_10)
	.align		4
.L_10:
        /*0010*/ 	.word	index@(.nv.constant0.triton_red_fused__to_copy_add_amax_amin_clamp_mul_reciprocal_11)
        /*0014*/ 	.short	0x0160
        /*0016*/ 	.short	0x0030


	//----- nvinfo : EIATTR_CBANK_PARAM_SIZE
	.align		4
.L_11:
        /*0018*/ 	.byte	0x03, 0x19
        /*001a*/ 	.short	0x0030


	//----- nvinfo : EIATTR_KPARAM_INFO
	.align		4
        /*001c*/ 	.byte	0x04, 0x17
        /*001e*/ 	.short	(.L_13 - .L_12)
.L_12:
        /*0020*/ 	.word	0x00000000
        /*0024*/ 	.short	0x0006
        /*0026*/ 	.short	0x0028
        /*0028*/ 	.byte	0x00, 0xf4, 0x21, 0x00


	//----- nvinfo : EIATTR_KPARAM_INFO
	.align		4
.L_13:
        /*002c*/ 	.byte	0x04, 0x17
        /*002e*/ 	.short	(.L_15 - .L_14)
.L_14:
        /*0030*/ 	.word	0x00000000
        /*0034*/ 	.short	0x0005
        /*0036*/ 	.short	0x0024
        /*0038*/ 	.byte	0x00, 0xf0, 0x11, 0x00


	//----- nvinfo : EIATTR_KPARAM_INFO
	.align		4
.L_15:
        /*003c*/ 	.byte	0x04, 0x17
        /*003e*/ 	.short	(.L_17 - .L_16)
.L_16:
        /*0040*/ 	.word	0x00000000
        /*0044*/ 	.short	0x0004
        /*0046*/ 	.short	0x0020
        /*0048*/ 	.byte	0x00, 0xf0, 0x11, 0x00


	//----- nvinfo : EIATTR_KPARAM_INFO
	.align		4
.L_17:
        /*004c*/ 	.byte	0x04, 0x17
        /*004e*/ 	.short	(.L_19 - .L_18)
.L_18:
        /*0050*/ 	.word	0x00000000
        /*0054*/ 	.short	0x0003
        /*0056*/ 	.short	0x0018
        /*0058*/ 	.byte	0x00, 0xf4, 0x21, 0x00


	//----- nvinfo : EIATTR_KPARAM_INFO
	.align		4
.L_19:
        /*005c*/ 	.byte	0x04, 0x17
        /*005e*/ 	.short	(.L_21 - .L_20)
.L_20:
        /*0060*/ 	.word	0x00000000
        /*0064*/ 	.short	0x0002
        /*0066*/ 	.short	0x0010
        /*0068*/ 	.byte	0x00, 0xf4, 0x21, 0x00


	//----- nvinfo : EIATTR_KPARAM_INFO
	.align		4
.L_21:
        /*006c*/ 	.byte	0x04, 0x17
        /*006e*/ 	.short	(.L_23 - .L_22)
.L_22:
        /*0070*/ 	.word	0x00000000
        /*0074*/ 	.short	0x0001
        /*0076*/ 	.short	0x0008
        /*0078*/ 	.byte	0x00, 0xf4, 0x21, 0x00


	//----- nvinfo : EIATTR_KPARAM_INFO
	.align		4
.L_23:
        /*007c*/ 	.byte	0x04, 0x17
        /*007e*/ 	.short	(.L_25 - .L_24)
.L_24:
        /*0080*/ 	.word	0x00000000
        /*0084*/ 	.short	0x0000
        /*0086*/ 	.short	0x0000
        /*0088*/ 	.byte	0x00, 0xf4, 0x21, 0x00


	//----- nvinfo : EIATTR_MAXREG_COUNT
	.align		4
.L_25:
        /*008c*/ 	.byte	0x03, 0x1b
        /*008e*/ 	.short	0x0040


	//----- nvinfo : EIATTR_COOP_GROUP_MASK_REGIDS
	.align		4
        /*0090*/ 	.byte	0x04, 0x29
        /*0092*/ 	.short	(.L_27 - .L_26)


	//   ....[0]....
.L_26:
        /*0094*/ 	.word	0xffffffff


	//   ....[1]....
        /*0098*/ 	.word	0xffffffff


	//   ....[2]....
        /*009c*/ 	.word	0xffffffff


	//   ....[3]....
        /*00a0*/ 	.word	0xffffffff


	//   ....[4]....
        /*00a4*/ 	.word	0xffffffff


	//   ....[5]....
        /*00a8*/ 	.word	0xffffffff


	//   ....[6]....
        /*00ac*/ 	.word	0xffffffff


	//   ....[7]....
        /*00b0*/ 	.word	0xffffffff


	//   ....[8]....
        /*00b4*/ 	.word	0xffffffff


	//   ....[9]....
        /*00b8*/ 	.word	0xffffffff


	//   ....[10]....
        /*00bc*/ 	.word	0xffffffff


	//   ....[11]....
        /*00c0*/ 	.word	0xffffffff


	//   ....[12]....
        /*00c4*/ 	.word	0xffffffff


	//   ....[13]....
        /*00c8*/ 	.word	0xffffffff


	//   ....[14]....
        /*00cc*/ 	.word	0xffffffff


	//   ....[15]....
        /*00d0*/ 	.word	0xffffffff


	//   ....[16]....
        /*00d4*/ 	.word	0xffffffff


	//   ....[17]....
        /*00d8*/ 	.word	0xffffffff


	//   ....[18]....
        /*00dc*/ 	.word	0xffffffff


	//   ....[19]....
        /*00e0*/ 	.word	0xffffffff


	//----- nvinfo : EIATTR_COOP_GROUP_INSTR_OFFSETS
	.align		4
.L_27:
        /*00e4*/ 	.byte	0x04, 0x28
        /*00e6*/ 	.short	(.L_29 - .L_28)


	//   ....[0]....
.L_28:
        /*00e8*/ 	.word	0x00000400


	//   ....[1]....
        /*00ec*/ 	.word	0x00000440


	//   ....[2]....
        /*00f0*/ 	.word	0x00000480


	//   ....[3]....
        /*00f4*/ 	.word	0x000004c0


	//   ....[4]....
        /*00f8*/ 	.word	0x00000510


	//   ....[5]....
        /*00fc*/ 	.word	0x000005b0


	//   ....[6]....
        /*0100*/ 	.word	0x000005d0


	//   ....[7]....
        /*0104*/ 	.word	0x00000650


	//   ....[8]....
        /*0108*/ 	.word	0x00000670


	//   ....[9]....
        /*010c*/ 	.word	0x000006c0


	//   ....[10]....
        /*0110*/ 	.word	0x000006f0


	//   ....[11]....
        /*0114*/ 	.word	0x00000740


	//   ....[12]....
        /*0118*/ 	.word	0x00000770


	//   ....[13]....
        /*011c*/ 	.word	0x000007d0


	//   ....[14]....
        /*0120*/ 	.word	0x000007f0


	//   ....[15]....
        /*0124*/ 	.word	0x000008d0


	//   ....[16]....
        /*0128*/ 	.word	0x00000930


	//   ....[17]....
        /*012c*/ 	.word	0x00000970


	//   ....[18]....
        /*0130*/ 	.word	0x000009b0


	//   ....[19]....
        /*0134*/ 	.word	0x000009f0


	//----- nvinfo : EIATTR_EXIT_INSTR_OFFSETS
	.align		4
.L_29:
        /*0138*/ 	.byte	0x04, 0x1c
        /*013a*/ 	.short	(.L_31 - .L_30)


	//   ....[0]....
.L_30:
        /*013c*/ 	.word	0x00001010


	//   ....[1]....
        /*0140*/ 	.word	0x00001030


	//----- nvinfo : EIATTR_REQNTID
	.align		4
.L_31:
        /*0144*/ 	.byte	0x04, 0x10
        /*0146*/ 	.short	(.L_33 - .L_32)
.L_32:
        /*0148*/ 	.word	0x00000400
        /*014c*/ 	.word	0x00000001
        /*0150*/ 	.word	0x00000001


	//----- nvinfo : EIATTR_CRS_STACK_SIZE
	.align		4
.L_33:
        /*0154*/ 	.byte	0x04, 0x1e
        /*0156*/ 	.short	(.L_35 - .L_34)
.L_34:
        /*0158*/ 	.word	0x00000000
.L_35:


//--------------------- .nv.callgraph             --------------------------
	.section	.nv.callgraph,"",@"SHT_CUDA_CALLGRAPH"
	.align	4
	.sectionentsize	8
	.align		4
        /*0000*/ 	.word	0x00000000
	.align		4
        /*0004*/ 	.word	0xffffffff
	.align		4
        /*0008*/ 	.word	0x00000000
	.align		4
        /*000c*/ 	.word	0xfffffffe
	.align		4
        /*0010*/ 	.word	0x00000000
	.align		4
        /*0014*/ 	.word	0xfffffffd
	.align		4
        /*0018*/ 	.word	0x00000000
	.align		4
        /*001c*/ 	.word	0xfffffffc


//--------------------- .nv.rel.action            --------------------------
	.section	.nv.rel.action,"",@"SHT_CUDA_RELOCINFO"
	.align	8
	.sectionentsize	8
        /*0000*/ 	.byte	0x73, 0x00, 0x00, 0x00, 0x00, 0x00, 0x00, 0x00, 0x00, 0x00, 0x00, 0x11, 0x25, 0x00, 0x05, 0x36


//--------------------- .nv.constant0.triton_red_fused__to_copy_add_amax_amin_clamp_mul_reciprocal_11 --------------------------
	.section	.nv.constant0.triton_red_fused__to_copy_add_amax_amin_clamp_mul_reciprocal_11,"a",@progbits
	.sectionflags	@""
	.align	4
.nv.constant0.triton_red_fused__to_copy_add_amax_amin_clamp_mul_reciprocal_11:
	.zero		400


//--------------------- .text.triton_red_fused__to_copy_add_amax_amin_clamp_mul_reciprocal_11 --------------------------
	.section	.text.triton_red_fused__to_copy_add_amax_amin_clamp_mul_reciprocal_11,"ax",@progbits
	.sectionflags	@"SHF_BARRIERS=1"
	.sectioninfo	@"SHI_REGISTERS=24"
	.align	128
        .global         triton_red_fused__to_copy_add_amax_amin_clamp_mul_reciprocal_11
        .type           triton_red_fused__to_copy_add_amax_amin_clamp_mul_reciprocal_11,@function
        .size           triton_red_fused__to_copy_add_amax_amin_clamp_mul_reciprocal_11,(.L_x_5 - triton_red_fused__to_copy_add_amax_amin_clamp_mul_reciprocal_11)
        .other          triton_red_fused__to_copy_add_amax_amin_clamp_mul_reciprocal_11,@"STO_CUDA_ENTRY STV_DEFAULT"
triton_red_fused__to_copy_add_amax_amin_clamp_mul_reciprocal_11:
.text.triton_red_fused__to_copy_add_amax_amin_clamp_mul_reciprocal_11:
[----:B------:R-:W-:Y:S02]  /*0000*/  IMAD.MOV.U32 R1, RZ, RZ, c[0x0][0x28] ;  /* 0x00000a00ff017624 */ /* 0x000fe400078e00ff */
[----:B------:R-:W0:Y:S01]  /*0010*/  S2R R6, SR_TID.X ;  /* 0x0000000000067919 */ /* 0x000e220000002100 */
[----:B------:R-:W-:Y:S01]  /*0020*/  IMAD.MOV.U32 R9, RZ, RZ, 0x2 ;  /* 0x00000002ff097424 */ /* 0x000fe200078e00ff */
[----:B------:R-:W-:Y:S02]  /*0030*/  ULDC.64 UR4, c[0x0][0x118] ;  /* 0x0000460000047ab9 */ /* 0x000fe40000000a00 */
[----:B------:R-:W1:Y:S01]  /*0040*/  S2R R0, SR_CTAID.X ;  /* 0x0000000000007919 */ /* 0x000e620000002500 */
[----:B0-----:R-:W-:Y:S01]  /*0050*/  IMAD.SHL.U32 R11, R6, 0x2, RZ ;  /* 0x00000002060b7824 */ /* 0x001fe200078e00ff */
[----:B-1----:R-:W-:-:S04]  /*0060*/  ISETP.GE.AND P1, PT, R0, 0x200, PT ;  /* 0x000002000000780c */ /* 0x002fc80003f26270 */
[C---:B------:R-:W-:Y:S02]  /*0070*/  LOP3.LUT R3, R11.reuse, 0x7e, RZ, 0xc0, !PT ;  /* 0x0000007e0b037812 */ /* 0x040fe400078ec0ff */
[----:B------:R-:W-:Y:S02]  /*0080*/  SHF.R.U32.HI R2, RZ, 0x7, R11 ;  /* 0x00000007ff027819 */ /* 0x000fe4000001160b */
[----:B------:R-:W-:Y:S01]  /*0090*/  LOP3.LUT R11, R11, 0x7fe, RZ, 0xc0, !PT ;  /* 0x000007fe0b0b7812 */ /* 0x000fe200078ec0ff */
[----:B------:R-:W-:Y:S01]  /*00a0*/  IMAD R4, R0, 0x80, R3 ;  /* 0x0000008000047824 */ /* 0x000fe200078e0203 */
[----:B------:R-:W-:-:S05]  /*00b0*/  SGXT.U32 R3, R2, 0x4 ;  /* 0x000000040203781a */ /* 0x000fca0000000000 */
[----:B------:R-:W-:-:S04]  /*00c0*/  IMAD R2, R3, 0x80800, R4 ;  /* 0x0008080003027824 */ /* 0x000fc800078e0204 */
[----:B------:R-:W-:Y:S01]  /*00d0*/  IMAD.WIDE R2, R2, R9, c[0x0][0x160] ;  /* 0x0000580002027625 */ /* 0x000fe200078e0209 */
[----:B------:R-:W-:Y:S05]  /*00e0*/  @!P1 BRA `(.L_x_0) ;  /* 0x0000009000009947 */ /* 0x000fea0003800000 */
[----:B------:R-:W-:Y:S01]  /*00f0*/  LOP3.LUT R7, R11, 0x800, RZ, 0xfc, !PT ;  /* 0x000008000b077812 */ /* 0x000fe200078efcff */
[----:B------:R-:W-:Y:S02]  /*0100*/  IMAD.MOV.U32 R15, RZ, RZ, -0x800000 ;  /* 0xff800000ff0f7424 */ /* 0x000fe400078e00ff */
[----:B------:R-:W-:Y:S01]  /*0110*/  IMAD.MOV.U32 R10, RZ, RZ, 0x7f800000 ;  /* 0x7f800000ff0a7424 */ /* 0x000fe200078e00ff */
[----:B------:R-:W-:Y:S01]  /*0120*/  SHF.R.U32.HI R5, RZ, 0x7, R7 ;  /* 0x00000007ff057819 */ /* 0x000fe20000011607 */
[----:B------:R-:W-:Y:S02]  /*0130*/  IMAD.MOV.U32 R8, RZ, RZ, 0x7f800000 ;  /* 0x7f800000ff087424 */ /* 0x000fe400078e00ff */
[----:B------:R-:W-:Y:S02]  /*0140*/  IMAD.MOV.U32 R17, RZ, RZ, -0x800000 ;  /* 0xff800000ff117424 */ /* 0x000fe400078e00ff */
[----:B------:R-:W-:-:S05]  /*0150*/  IMAD R4, R5, 0x80800, R4 ;  /* 0x0008080005047824 */ /* 0x000fca00078e0204 */
[----:B------:R-:W-:Y:S01]  /*0160*/  SHF.R.S32.HI R5, RZ, 0x1f, R4 ;  /* 0x0000001fff057819 */ /* 0x000fe20000011404 */
[----:B------:R-:W-:Y:S05]  /*0170*/  BRA `(.L_x_1) ;  /* 0x0000020000007947 */ /* 0x000fea0003800000 */
.L_x_0:
[----:B------:R-:W-:Y:S01]  /*0180*/  LOP3.LUT R7, R11, 0x800, RZ, 0xfc, !PT ;  /* 0x000008000b077812 */ /* 0x000fe200078efcff */
[----:B------:R-:W-:Y:S01]  /*0190*/  IMAD.MOV.U32 R12, RZ, RZ, RZ ;  /* 0x000000ffff0c7224 */ /* 0x000fe200078e00ff */
[----:B------:R-:W2:Y:S02]  /*01a0*/  LDG.E.EL R8, [R2.64] ;  /* 0x0000000402087981 */ /* 0x000ea4000c2e1900 */
[----:B------:R-:W-:Y:S02]  /*01b0*/  SHF.R.U32.HI R5, RZ, 0x7, R7 ;  /* 0x00000007ff057819 */ /* 0x000fe40000011607 */
[----:B------:R-:W-:-:S03]  /*01c0*/  ISETP.GE.U32.AND P0, PT, R7, 0xc00, PT ;  /* 0x00000c000700780c */ /* 0x000fc60003f06070 */
[----:B------:R-:W-:-:S04]  /*01d0*/  IMAD R14, R5, 0x80800, R4 ;  /* 0x00080800050e7824 */ /* 0x000fc800078e0204 */
[----:B------:R-:W-:-:S06]  /*01e0*/  IMAD.WIDE R4, R14, R9, c[0x0][0x160] ;  /* 0x000058000e047625 */ /* 0x000fcc00078e0209 */
[----:B------:R-:W3:Y:S01]  /*01f0*/  @!P0 LDG.E.EL R12, [R4.64] ;  /* 0x00000004040c8981 */ /* 0x000ee2000c2e1900 */
[C---:B--2---:R-:W-:Y:S01]  /*0200*/  PRMT R10, R8.reuse, 0x7632, R10 ;  /* 0x00007632080a7816 */ /* 0x044fe2000000000a */
[----:B------:R-:W-:-:S04]  /*0210*/  IMAD.U32 R15, R8, 0x10000, RZ ;  /* 0x00010000080f7824 */ /* 0x000fc800078e00ff */
[----:B------:R-:W-:Y:S01]  /*0220*/  IMAD.U32 R17, R10, 0x10000, RZ ;  /* 0x000100000a117824 */ /* 0x000fe200078e00ff */
[C---:B---3--:R-:W-:Y:S01]  /*0230*/  PRMT R8, R12.reuse, 0x7632, R8 ;  /* 0x000076320c087816 */ /* 0x048fe20000000008 */
[----:B------:R-:W-:-:S04]  /*0240*/  IMAD.U32 R12, R12, 0x10000, RZ ;  /* 0x000100000c0c7824 */ /* 0x000fc800078e00ff */
[----:B------:R-:W-:Y:S01]  /*0250*/  IMAD.U32 R8, R8, 0x10000, RZ ;  /* 0x0001000008087824 */ /* 0x000fe200078e00ff */
[----:B------:R-:W-:-:S04]  /*0260*/  FSETP.GEU.AND P5, PT, R15, R12, PT ;  /* 0x0000000c0f00720b */ /* 0x000fc80003fae000 */
[CC--:B------:R-:W-:Y:S02]  /*0270*/  FSETP.GEU.AND P4, PT, R17.reuse, R8.reuse, PT ;  /* 0x000000081100720b */ /* 0x0c0fe40003f8e000 */
[----:B------:R-:W-:Y:S02]  /*0280*/  FSETP.GT.AND P6, PT, R17, R8, PT ;  /* 0x000000081100720b */ /* 0x000fe40003fc4000 */
[----:B------:R-:W-:Y:S02]  /*0290*/  FSETP.NAN.AND P2, PT, R15, R15, PT ;  /* 0x0000000f0f00720b */ /* 0x000fe40003f48000 */
[----:B------:R-:W-:Y:S02]  /*02a0*/  FSETP.NAN.AND P3, PT, R17, R17, PT ;  /* 0x000000111100720b */ /* 0x000fe40003f68000 */
[----:B------:R-:W-:Y:S02]  /*02b0*/  FSEL R4, R15, R12, !P5 ;  /* 0x0000000c0f047208 */ /* 0x000fe40006800000 */
[----:B------:R-:W-:-:S02]  /*02c0*/  FSEL R5, R17, R8, !P4 ;  /* 0x0000000811057208 */ /* 0x000fc40006000000 */
[----:B------:R-:W-:Y:S02]  /*02d0*/  FSETP.GT.AND P5, PT, R15, R12, PT ;  /* 0x0000000c0f00720b */ /* 0x000fe40003fa4000 */
[----:B------:R-:W-:Y:S02]  /*02e0*/  FSEL R13, R17, R8, P6 ;  /* 0x00000008110d7208 */ /* 0x000fe40003000000 */
[----:B------:R-:W-:Y:S02]  /*02f0*/  FSEL R4, R15, R4, P2 ;  /* 0x000000040f047208 */ /* 0x000fe40001000000 */
[----:B------:R-:W-:Y:S02]  /*0300*/  FSEL R8, R17, R5, P3 ;  /* 0x0000000511087208 */ /* 0x000fe40001800000 */
[----:B------:R-:W-:Y:S02]  /*0310*/  FSEL R12, R15, R12, P5 ;  /* 0x0000000c0f0c7208 */ /* 0x000fe40002800000 */
[----:B------:R-:W-:Y:S01]  /*0320*/  FSEL R10, R4, R15, !P0 ;  /* 0x0000000f040a7208 */ /* 0x000fe20004000000 */
[----:B------:R-:W-:Y:S01]  /*0330*/  IMAD.MOV.U32 R4, RZ, RZ, R14 ;  /* 0x000000ffff047224 */ /* 0x000fe200078e000e */
[----:B------:R-:W-:-:S02]  /*0340*/  FSEL R8, R8, R17, !P0 ;  /* 0x0000001108087208 */ /* 0x000fc40004000000 */
[----:B------:R-:W-:Y:S02]  /*0350*/  @!P0 FSEL R15, R15, R12, P2 ;  /* 0x0000000c0f0f8208 */ /* 0x000fe40001000000 */
[----:B------:R-:W-:Y:S02]  /*0360*/  SHF.R.S32.HI R5, RZ, 0x1f, R14 ;  /* 0x0000001fff057819 */ /* 0x000fe4000001140e */
[----:B------:R-:W-:Y:S02]  /*0370*/  @!P0 FSEL R17, R17, R13, P3 ;  /* 0x0000000d11118208 */ /* 0x000fe40001800000 */
.L_x_1:
[----:B------:R-:W-:Y:S01]  /*0380*/  IMAD.MOV.U32 R21, RZ, RZ, R10 ;  /* 0x000000ffff157224 */ /* 0x000fe200078e000a */
[----:B------:R-:W-:Y:S01]  /*0390*/  SHF.R.U32.HI R10, RZ, 0x3, R6 ;  /* 0x00000003ff0a7819 */ /* 0x000fe20000011606 */
[----:B------:R-:W-:-:S03]  /*03a0*/  IMAD.MOV.U32 R19, RZ, RZ, R15 ;  /* 0x000000ffff137224 */ /* 0x000fc600078e000f */
[C---:B------:R-:W-:Y:S02]  /*03b0*/  FSETP.GEU.AND P2, PT, R21.reuse, R8, PT ;  /* 0x000000081500720b */ /* 0x040fe40003f4e000 */
[----:B------:R-:W-:Y:S02]  /*03c0*/  FSETP.NAN.AND P0, PT, R21, R21, PT ;  /* 0x000000151500720b */ /* 0x000fe40003f08000 */
[----:B------:R-:W-:-:S09]  /*03d0*/  LOP3.LUT R10, R10, 0x7c, RZ, 0xc0, !PT ;  /* 0x0000007c0a0a7812 */ /* 0x000fd200078ec0ff */
[----:B------:R-:W-:-:S04]  /*03e0*/  @P2 FSEL R21, R21, R8, P0 ;  /* 0x0000000815152208 */ /* 0x000fc80000000000 */
[C---:B------:R-:W-:Y:S01]  /*03f0*/  FSETP.NAN.AND P0, PT, R21.reuse, R21, PT ;  /* 0x000000151500720b */ /* 0x040fe20003f08000 */
[----:B------:R-:W0:Y:S02]  /*0400*/  SHFL.BFLY PT, R8, R21, 0x10, 0x1f ;  /* 0x0e001f0015087f89 */ /* 0x000e2400000e0000 */
[----:B0-----:R-:W-:-:S10]  /*0410*/  FSETP.GEU.AND P2, PT, R21, R8, PT ;  /* 0x000000081500720b */ /* 0x001fd40003f4e000 */
[----:B------:R-:W-:-:S04]  /*0420*/  @!P0 FSEL R21, R21, R8, !P2 ;  /* 0x0000000815158208 */ /* 0x000fc80005000000 */
[C---:B------:R-:W-:Y:S01]  /*0430*/  FSETP.NAN.AND P0, PT, R21.reuse, R21, PT ;  /* 0x000000151500720b */ /* 0x040fe20003f08000 */
[----:B------:R-:W0:Y:S02]  /*0440*/  SHFL.BFLY PT, R8, R21, 0x8, 0x1f ;  /* 0x0d001f0015087f89 */ /* 0x000e2400000e0000 */
[----:B0-----:R-:W-:-:S13]  /*0450*/  FSETP.GEU.AND P2, PT, R21, R8, PT ;  /* 0x000000081500720b */ /* 0x001fda0003f4e000 */
[----:B------:R-:W-:-:S04]  /*0460*/  @P2 FSEL R21, R21, R8, P0 ;  /* 0x0000000815152208 */ /* 0x000fc80000000000 */
[C---:B------:R-:W-:Y:S01]  /*0470*/  FSETP.NAN.AND P0, PT, R21.reuse, R21, PT ;  /* 0x000000151500720b */ /* 0x040fe20003f08000 */
[----:B------:R-:W0:Y:S02]  /*0480*/  SHFL.BFLY PT, R8, R21, 0x4, 0x1f ;  /* 0x0c801f0015087f89 */ /* 0x000e2400000e0000 */
[----:B0-----:R-:W-:-:S13]  /*0490*/  FSETP.GEU.AND P2, PT, R21, R8, PT ;  /* 0x000000081500720b */ /* 0x001fda0003f4e000 */
[----:B------:R-:W-:-:S04]  /*04a0*/  @P2 FSEL R21, R21, R8, P0 ;  /* 0x0000000815152208 */ /* 0x000fc80000000000 */
[C---:B------:R-:W-:Y:S01]  /*04b0*/  FSETP.NAN.AND P0, PT, R21.reuse, R21, PT ;  /* 0x000000151500720b */ /* 0x040fe20003f08000 */
[----:B------:R-:W0:Y:S02]  /*04c0*/  SHFL.BFLY PT, R8, R21, 0x2, 0x1f ;  /* 0x0c401f0015087f89 */ /* 0x000e2400000e0000 */
[----:B0-----:R-:W-:-:S13]  /*04d0*/  FSETP.GEU.AND P2, PT, R21, R8, PT ;  /* 0x000000081500720b */ /* 0x001fda0003f4e000 */
[----:B------:R-:W-:Y:S02]  /*04e0*/  @P2 FSEL R21, R21, R8, P0 ;  /* 0x0000000815152208 */ /* 0x000fe40000000000 */
[C---:B------:R-:W-:Y:S02]  /*04f0*/  LOP3.LUT P0, RZ, R6.reuse, 0x1f, RZ, 0xc0, !PT ;  /* 0x0000001f06ff7812 */ /* 0x040fe4000780c0ff */
[C---:B------:R-:W-:Y:S01]  /*0500*/  FSETP.NAN.AND P3, PT, R21.reuse, R21, PT ;  /* 0x000000151500720b */ /* 0x040fe20003f68000 */
[----:B------:R-:W0:Y:S01]  /*0510*/  SHFL.BFLY PT, R8, R21, 0x1, 0x1f ;  /* 0x0c201f0015087f89 */ /* 0x000e2200000e0000 */
[----:B------:R-:W-:Y:S02]  /*0520*/  ISETP.GE.AND P2, PT, R6, 0x20, PT ;  /* 0x000000200600780c */ /* 0x000fe40003f46270 */
[----:B0-----:R-:W-:-:S13]  /*0530*/  FSETP.GEU.AND P4, PT, R21, R8, PT ;  /* 0x000000081500720b */ /* 0x001fda0003f8e000 */
[----:B------:R-:W-:Y:S02]  /*0540*/  @P4 SEL R21, R21, R8, P3 ;  /* 0x0000000815154207 */ /* 0x000fe40001800000 */
[C---:B------:R-:W-:Y:S02]  /*0550*/  FSETP.GT.AND P3, PT, R19.reuse, R17, PT ;  /* 0x000000111300720b */ /* 0x040fe40003f64000 */
[C---:B------:R-:W-:Y:S01]  /*0560*/  FSETP.NAN.AND P4, PT, R19.reuse, R19, PT ;  /* 0x000000131300720b */ /* 0x040fe20003f88000 */
[----:B------:R-:W-:Y:S04]  /*0570*/  @!P0 STS [R10], R21 ;  /* 0x000000150a008388 */ /* 0x000fe80000000800 */
[----:B------:R-:W-:Y:S06]  /*0580*/  BAR.SYNC.DEFER_BLOCKING 0x0 ;  /* 0x0000000000007b1d */ /* 0x000fec0000010000 */
[----:B------:R-:W-:-:S04]  /*0590*/  @!P3 FSEL R19, R19, R17, P4 ;  /* 0x000000111313b208 */ /* 0x000fc80002000000 */
[----:B------:R-:W-:Y:S01]  /*05a0*/  FSETP.NAN.AND P5, PT, R19, R19, PT ;  /* 0x000000131300720b */ /* 0x000fe20003fa8000 */
[----:B------:R-:W-:Y:S04]  /*05b0*/  SHFL.BFLY PT, R8, R19, 0x10, 0x1f ;  /* 0x0e001f0013087f89 */ /* 0x000fe800000e0000 */
[----:B------:R-:W0:Y:S04]  /*05c0*/  @!P2 LDS R12, [R6.X4] ;  /* 0x00000000060ca984 */ /* 0x000e280000004800 */
[----:B0-----:R-:W0:Y:S01]  /*05d0*/  SHFL.BFLY PT, R13, R12, 0x10, 0x1f ;  /* 0x0e001f000c0d7f89 */ /* 0x001e2200000e0000 */
[----:B------:R-:W-:-:S02]  /*05e0*/  FSETP.NAN.AND P3, PT, R12, R12, PT ;  /* 0x0000000c0c00720b */ /* 0x000fc40003f68000 */
[----:B0-----:R-:W-:-:S04]  /*05f0*/  FSETP.GEU.AND P4, PT, R12, R13, PT ;  /* 0x0000000d0c00720b */ /* 0x001fc80003f8e000 */
[C---:B------:R-:W-:Y:S02]  /*0600*/  FSEL R13, R12.reuse, R13, !P4 ;  /* 0x0000000d0c0d7208 */ /* 0x040fe40006000000 */
[CC--:B------:R-:W-:Y:S02]  /*0610*/  FSETP.GT.AND P4, PT, R19.reuse, R8.reuse, PT ;  /* 0x000000081300720b */ /* 0x0c0fe40003f84000 */
[----:B------:R-:W-:Y:S02]  /*0620*/  FSEL R13, R12, R13, P3 ;  /* 0x0000000d0c0d7208 */ /* 0x000fe40001800000 */
[----:B------:R-:W-:Y:S02]  /*0630*/  @!P5 FSEL R19, R19, R8, P4 ;  /* 0x000000081313d208 */ /* 0x000fe40002000000 */
[----:B------:R-:W-:Y:S01]  /*0640*/  FSETP.NAN.AND P3, PT, R13, R13, PT ;  /* 0x0000000d0d00720b */ /* 0x000fe20003f68000 */
[----:B------:R-:W0:Y:S01]  /*0650*/  SHFL.BFLY PT, R8, R13, 0x8, 0x1f ;  /* 0x0d001f000d087f89 */ /* 0x000e2200000e0000 */
[----:B------:R-:W-:-:S03]  /*0660*/  FSETP.NAN.AND P5, PT, R19, R19, PT ;  /* 0x000000131300720b */ /* 0x000fc60003fa8000 */
[----:B------:R-:W1:Y:S01]  /*0670*/  SHFL.BFLY PT, R12, R19, 0x8, 0x1f ;  /* 0x0d001f00130c7f89 */ /* 0x000e6200000e0000 */
[----:B0-----:R-:W-:Y:S02]  /*0680*/  FSETP.GEU.AND P6, PT, R13, R8, PT ;  /* 0x000000080d00720b */ /* 0x001fe40003fce000 */
[----:B-1----:R-:W-:-:S11]  /*0690*/  FSETP.GT.AND P4, PT, R19, R12, PT ;  /* 0x0000000c1300720b */ /* 0x002fd60003f84000 */
[----:B------:R-:W-:Y:S02]  /*06a0*/  @P6 FSEL R13, R13, R8, P3 ;  /* 0x000000080d0d6208 */ /* 0x000fe40001800000 */
[----:B------:R-:W-:-:S03]  /*06b0*/  @!P4 FSEL R19, R19, R12, P5 ;  /* 0x0000000c1313c208 */ /* 0x000fc60002800000 */
[----:B------:R-:W0:Y:S01]  /*06c0*/  SHFL.BFLY PT, R8, R13, 0x4, 0x1f ;  /* 0x0c801f000d087f89 */ /* 0x000e2200000e0000 */
[----:B------:R-:W-:Y:S02]  /*06d0*/  FSETP.NAN.AND P3, PT, R13, R13, PT ;  /* 0x0000000d0d00720b */ /* 0x000fe40003f68000 */
[----:B------:R-:W-:Y:S01]  /*06e0*/  FSETP.NAN.AND P5, PT, R19, R19, PT ;  /* 0x000000131300720b */ /* 0x000fe20003fa8000 */
        /* <DEDUP_REMOVED lines=12> */
[----:B------:R-:W-:Y:S02]  /*07b0*/  ISETP.LT.AND P3, PT, R6, 0x20, !P0 ;  /* 0x000000200600780c */ /* 0x000fe40004761270 */
[----:B------:R-:W-:Y:S01]  /*07c0*/  @!P4 FSEL R19, R19, R12, P5 ;  /* 0x0000000c1313c208 */ /* 0x000fe20002800000 */
[----:B------:R-:W0:Y:S01]  /*07d0*/  SHFL.BFLY PT, R8, R13, 0x1, 0x1f ;  /* 0x0c201f000d087f89 */ /* 0x000e2200000e0000 */
[----:B------:R-:W-:-:S03]  /*07e0*/  FSETP.NAN.AND P5, PT, R13, R13, PT ;  /* 0x0000000d0d00720b */ /* 0x000fc60003fa8000 */
[----:B------:R-:W1:Y:S01]  /*07f0*/  SHFL.BFLY PT, R12, R19, 0x1, 0x1f ;  /* 0x0c201f00130c7f89 */ /* 0x000e6200000e0000 */
[----:B0-----:R-:W-:Y:S02]  /*0800*/  FSETP.GEU.AND P6, PT, R13, R8, PT ;  /* 0x000000080d00720b */ /* 0x001fe40003fce000 */
[----:B-1----:R-:W-:-:S11]  /*0810*/  FSETP.GT.AND P4, PT, R19, R12, PT ;  /* 0x0000000c1300720b */ /* 0x002fd60003f84000 */
[----:B------:R-:W-:Y:S02]  /*0820*/  @P6 SEL R13, R13, R8, P5 ;  /* 0x000000080d0d6207 */ /* 0x000fe40002800000 */
[----:B------:R-:W-:-:S03]  /*0830*/  FSETP.NAN.AND P5, PT, R19, R19, PT ;  /* 0x000000131300720b */ /* 0x000fc60003fa8000 */
[----:B------:R0:W-:Y:S01]  /*0840*/  @P3 STS [R6.X4], R13 ;  /* 0x0000000d06003388 */ /* 0x0001e20000004800 */
[----:B------:R-:W-:-:S03]  /*0850*/  @!P4 SEL R19, R19, R12, P5 ;  /* 0x0000000c1313c207 */ /* 0x000fc60002800000 */
[----:B------:R-:W-:Y:S01]  /*0860*/  BAR.SYNC.DEFER_BLOCKING 0x0 ;  /* 0x0000000000007b1d */ /* 0x000fe20000010000 */
[----:B0-----:R-:W-:-:S05]  /*0870*/  IMAD.WIDE R12, R0, R9, c[0x0][0x168] ;  /* 0x00005a00000c7625 */ /* 0x001fca00078e0209 */
[----:B------:R-:W-:Y:S04]  /*0880*/  LDS R14, [RZ] ;  /* 0x00000000ff0e7984 */ /* 0x000fe80000000800 */
[----:B------:R-:W-:Y:S06]  /*0890*/  BAR.SYNC.DEFER_BLOCKING 0x0 ;  /* 0x0000000000007b1d */ /* 0x000fec0000010000 */
[----:B------:R-:W-:Y:S04]  /*08a0*/  @!P0 STS [R10], R19 ;  /* 0x000000130a008388 */ /* 0x000fe80000000800 */
[----:B------:R-:W-:Y:S06]  /*08b0*/  BAR.SYNC.DEFER_BLOCKING 0x0 ;  /* 0x0000000000007b1d */ /* 0x000fec0000010000 */
[----:B------:R-:W0:Y:S04]  /*08c0*/  @!P2 LDS R15, [R6.X4] ;  /* 0x00000000060fa984 */ /* 0x000e280000004800 */
[----:B0-----:R-:W0:Y:S01]  /*08d0*/  SHFL.BFLY PT, R8, R15, 0x10, 0x1f ;  /* 0x0e001f000f087f89 */ /* 0x001e2200000e0000 */
[----:B------:R-:W-:-:S02]  /*08e0*/  FSETP.NAN.AND P2, PT, R15, R15, PT ;  /* 0x0000000f0f00720b */ /* 0x000fc40003f48000 */
[----:B0-----:R-:W-:-:S04]  /*08f0*/  FSETP.GT.AND P0, PT, R15, R8, PT ;  /* 0x000000080f00720b */ /* 0x001fc80003f04000 */
[----:B------:R-:W-:-:S04]  /*0900*/  FSEL R8, R15, R8, P0 ;  /* 0x000000080f087208 */ /* 0x000fc80000000000 */
[----:B------:R-:W-:-:S04]  /*0910*/  FSEL R17, R15, R8, P2 ;  /* 0x000000080f117208 */ /* 0x000fc80001000000 */
[C---:B------:R-:W-:Y:S01]  /*0920*/  FSETP.NAN.AND P2, PT, R17.reuse, R17, PT ;  /* 0x000000111100720b */ /* 0x040fe20003f48000 */
[----:B------:R-:W0:Y:S02]  /*0930*/  SHFL.BFLY PT, R8, R17, 0x8, 0x1f ;  /* 0x0d001f0011087f89 */ /* 0x000e2400000e0000 */
[----:B0-----:R-:W-:-:S13]  /*0940*/  FSETP.GT.AND P0, PT, R17, R8, PT ;  /* 0x000000081100720b */ /* 0x001fda0003f04000 */
[----:B------:R-:W-:-:S04]  /*0950*/  @!P0 FSEL R17, R17, R8, P2 ;  /* 0x0000000811118208 */ /* 0x000fc80001000000 */
        /* <DEDUP_REMOVED lines=11> */
[----:B------:R-:W-:Y:S01]  /*0a10*/  @!P0 SEL R17, R17, R8, P2 ;  /* 0x0000000811118207 */ /* 0x000fe20001000000 */
[----:B------:R-:W-:Y:S01]  /*0a20*/  IMAD.WIDE R8, R0, R9, c[0x0][0x170] ;  /* 0x00005c0000087625 */ /* 0x000fe200078e0209 */
[----:B------:R-:W-:-:S03]  /*0a30*/  LOP3.LUT P0, RZ, R6, 0x3ff, RZ, 0xc0, !PT ;  /* 0x000003ff06ff7812 */ /* 0x000fc6000780c0ff */
[----:B------:R-:W-:Y:S04]  /*0a40*/  @P3 STS [R6.X4], R17 ;  /* 0x0000001106003388 */ /* 0x000fe80000004800 */
[----:B------:R-:W-:Y:S01]  /*0a50*/  BAR.SYNC.DEFER_BLOCKING 0x0 ;  /* 0x0000000000007b1d */ /* 0x000fe20000010000 */
[----:B------:R-:W-:-:S05]  /*0a60*/  ISETP.LT.AND P0, PT, R0, 0x200, !P0 ;  /* 0x000002000000780c */ /* 0x000fca0004701270 */
[----:B------:R-:W0:Y:S02]  /*0a70*/  LDS R15, [RZ] ;  /* 0x00000000ff0f7984 */ /* 0x000e240000000800 */
[----:B0-----:R-:W-:-:S04]  /*0a80*/  F2FP.BF16.PACK_AB R10, R15, R14 ;  /* 0x0000000e0f0a723e */ /* 0x001fc800000010ff */
[C---:B------:R-:W-:Y:S02]  /*0a90*/  PRMT R16, R10.reuse, 0x7610, R16 ;  /* 0x000076100a107816 */ /* 0x040fe40000000010 */
[----:B------:R-:W-:Y:S01]  /*0aa0*/  PRMT R18, R10, 0x7632, R18 ;  /* 0x000076320a127816 */ /* 0x000fe20000000012 */
[----:B------:R-:W-:Y:S02]  /*0ab0*/  IMAD.MOV.U32 R10, RZ, RZ, RZ ;  /* 0x000000ffff0a7224 */ /* 0x000fe400078e00ff */
[----:B------:R-:W-:Y:S04]  /*0ac0*/  @P0 STG.E.U16 [R12.64], R16 ;  /* 0x000000100c000986 */ /* 0x000fe8000c101504 */
[----:B------:R0:W-:Y:S04]  /*0ad0*/  @P0 STG.E.U16 [R8.64], R18 ;  /* 0x0000001208000986 */ /* 0x0001e8000c101504 */
[----:B------:R1:W2:Y:S01]  /*0ae0*/  @!P1 LDG.E.EF R10, [R2.64] ;  /* 0x00000004020a9981 */ /* 0x0002a2000c0e1900 */
[----:B------:R-:W-:Y:S01]  /*0af0*/  FSETP.GE.AND P0, PT, R14, RZ, PT ;  /* 0x000000ff0e00720b */ /* 0x000fe20003f06000 */
[----:B------:R-:W-:Y:S01]  /*0b00*/  IMAD R11, R0, 0xc00, R11 ;  /* 0x00000c00000b7824 */ /* 0x000fe200078e020b */
[----:B------:R-:W-:Y:S02]  /*0b10*/  BSSY B0, `(.L_x_2) ;  /* 0x0000035000007945 */ /* 0x000fe40003800000 */
[----:B------:R-:W-:-:S02]  /*0b20*/  FSEL R14, R14, RZ, !P0 ;  /* 0x000000ff0e0e7208 */ /* 0x000fc40004000000 */
[----:B------:R-:W-:-:S03]  /*0b30*/  FSETP.GTU.AND P0, PT, R15, RZ, PT ;  /* 0x000000ff0f00720b */ /* 0x000fc60003f0c000 */
[----:B------:R-:W-:Y:S01]  /*0b40*/  FADD R14, RZ, -R14 ;  /* 0x8000000eff0e7221 */ /* 0x000fe20000000000 */
[----:B------:R-:W-:Y:S01]  /*0b50*/  FSEL R15, R15, RZ, P0 ;  /* 0x000000ff0f0f7208 */ /* 0x000fe20000000000 */
[----:B-1----:R-:W-:-:S03]  /*0b60*/  IMAD.MOV.U32 R3, RZ, RZ, 0x3e800000 ;  /* 0x3e800000ff037424 */ /* 0x002fc600078e00ff */
[C---:B------:R-:W-:Y:S02]  /*0b70*/  FSETP.NAN.AND P2, PT, R14.reuse, R14, PT ;  /* 0x0000000e0e00720b */ /* 0x040fe40003f48000 */
[----:B------:R-:W-:-:S11]  /*0b80*/  FSETP.GT.AND P0, PT, R14, R15, PT ;  /* 0x0000000f0e00720b */ /* 0x000fd60003f04000 */
[----:B------:R-:W-:-:S05]  /*0b90*/  @!P2 FSEL R14, R14, R15, P0 ;  /* 0x0000000f0e0ea208 */ /* 0x000fca0000000000 */
[----:B------:R-:W-:-:S05]  /*0ba0*/  FMUL R14, R14, 0.0078740157186985015869 ;  /* 0x3c0102040e0e7820 */ /* 0x000fca0000400000 */
[C---:B------:R-:W-:Y:S02]  /*0bb0*/  FSETP.GT.AND P0, PT, R14.reuse, 9.9999997473787516356e-06, PT ;  /* 0x3727c5ac0e00780b */ /* 0x040fe40003f04000 */
[----:B------:R-:W-:-:S11]  /*0bc0*/  FSETP.NAN.AND P2, PT, R14, R14, PT ;  /* 0x0000000e0e00720b */ /* 0x000fd60003f48000 */
[----:B------:R-:W-:-:S04]  /*0bd0*/  @!P0 FSEL R14, R14, 9.9999997473787516356e-06, P2 ;  /* 0x3727c5ac0e0e8808 */ /* 0x000fc80001000000 */
[C---:B------:R-:W-:Y:S02]  /*0be0*/  FSETP.GT.AND P0, PT, |R14|.reuse, 8.50705917302346158658e+37, PT ;  /* 0x7e8000000e00780b */ /* 0x040fe40003f04200 */
[----:B------:R-:W-:Y:S02]  /*0bf0*/  FSETP.GEU.AND P2, PT, |R14|, 1.175494350822287508e-38, PT ;  /* 0x008000000e00780b */ /* 0x000fe40003f4e200 */
[----:B------:R-:W-:-:S09]  /*0c00*/  FSEL R3, R3, 1, P0 ;  /* 0x3f80000003037808 */ /* 0x000fd20000000000 */
[----:B------:R-:W-:Y:S02]  /*0c10*/  @P0 FMUL R14, R14, 0.25 ;  /* 0x3e8000000e0e0820 */ /* 0x000fe40000400000 */
[----:B------:R-:W-:Y:S02]  /*0c20*/  @!P2 FMUL R3, R3, 16777216 ;  /* 0x4b8000000303a820 */ /* 0x000fe40000400000 */
[----:B------:R-:W-:-:S06]  /*0c30*/  @!P2 FMUL R14, R14, 16777216 ;  /* 0x4b8000000e0ea820 */ /* 0x000fcc0000400000 */
[----:B------:R-:W1:Y:S02]  /*0c40*/  MUFU.RCP R14, R14 ;  /* 0x0000000e000e7308 */ /* 0x000e640000001000 */
[----:B-1----:R-:W-:Y:S01]  /*0c50*/  FMUL R6, R14, R3 ;  /* 0x000000030e067220 */ /* 0x002fe20000400000 */
[C---:B--2---:R-:W-:Y:S01]  /*0c60*/  PRMT R2, R10.reuse, 0x7632, R2 ;  /* 0x000076320a027816 */ /* 0x044fe20000000002 */
[----:B0-----:R-:W-:-:S04]  /*0c70*/  IMAD.U32 R9, R10, 0x10000, RZ ;  /* 0x000100000a097824 */ /* 0x001fc800078e00ff */
[----:B------:R-:W-:Y:S01]  /*0c80*/  FMUL R9, R6, R9 ;  /* 0x0000000906097220 */ /* 0x000fe20000400000 */
[----:B------:R-:W-:-:S03]  /*0c90*/  IMAD.U32 R3, R2, 0x10000, RZ ;  /* 0x0001000002037824 */ /* 0x000fc600078e00ff */
[----:B------:R-:W0:Y:S01]  /*0ca0*/  FRND R8, R9 ;  /* 0x0000000900087307 */ /* 0x000e220000201000 */
[----:B------:R-:W-:-:S07]  /*0cb0*/  FMUL R3, R6, R3 ;  /* 0x0000000306037220 */ /* 0x000fce0000400000 */
[----:B------:R-:W1:Y:S01]  /*0cc0*/  FRND R10, R3 ;  /* 0x00000003000a7307 */ /* 0x000e620000201000 */
[C---:B0-----:R-:W-:Y:S02]  /*0cd0*/  FSETP.GT.AND P2, PT, R8.reuse, -127, PT ;  /* 0xc2fe00000800780b */ /* 0x041fe40003f44000 */
[----:B------:R-:W-:Y:S02]  /*0ce0*/  FSETP.NAN.AND P3, PT, R8, R8, PT ;  /* 0x000000080800720b */ /* 0x000fe40003f68000 */
[----:B-1----:R-:W-:-:S09]  /*0cf0*/  FSETP.GT.AND P0, PT, R10, -127, PT ;  /* 0xc2fe00000a00780b */ /* 0x002fd20003f04000 */
[----:B------:R-:W-:Y:S02]  /*0d00*/  @!P2 FSEL R8, R8, -127, P3 ;  /* 0xc2fe00000808a808 */ /* 0x000fe40001800000 */
[----:B------:R-:W-:Y:S02]  /*0d10*/  FSETP.NAN.AND P2, PT, R10, R10, PT ;  /* 0x0000000a0a00720b */ /* 0x000fe40003f48000 */
[----:B------:R-:W0:Y:S01]  /*0d20*/  F2I.S16.TRUNC.NTZ R12, R8 ;  /* 0x00000008000c7305 */ /* 0x000e22000020e900 */
[----:B------:R-:W-:Y:S02]  /*0d30*/  FSETP.GEU.AND P4, PT, R8, 127, PT ;  /* 0x42fe00000800780b */ /* 0x000fe40003f8e000 */
[----:B------:R-:W-:Y:S02]  /*0d40*/  @!P0 FSEL R10, R10, -127, P2 ;  /* 0xc2fe00000a0a8808 */ /* 0x000fe40001000000 */
[----:B------:R-:W-:-:S03]  /*0d50*/  FSETP.NAN.AND P2, PT, R8, R8, PT ;  /* 0x000000080800720b */ /* 0x000fc60003f48000 */
[----:B------:R-:W1:Y:S01]  /*0d60*/  F2I.S16.TRUNC.NTZ R9, R10 ;  /* 0x0000000a00097305 */ /* 0x000e62000020e900 */
[C---:B------:R-:W-:Y:S02]  /*0d70*/  FSETP.GEU.AND P3, PT, R10.reuse, 127, PT ;  /* 0x42fe00000a00780b */ /* 0x040fe40003f6e000 */
[----:B------:R-:W-:-:S03]  /*0d80*/  FSETP.NAN.AND P0, PT, R10, R10, PT ;  /* 0x0000000a0a00720b */ /* 0x000fc60003f08000 */
[----:B0-----:R-:W-:Y:S02]  /*0d90*/  @P4 SEL R12, R12, 0x7f, P2 ;  /* 0x0000007f0c0c4807 */ /* 0x001fe40001000000 */
[C---:B------:R-:W-:Y:S02]  /*0da0*/  IADD3 R2, P2, R11.reuse, c[0x0][0x178], RZ ;  /* 0x00005e000b027a10 */ /* 0x040fe40007f5e0ff */
[----:B------:R-:W-:Y:S02]  /*0db0*/  LOP3.LUT R12, R12, 0xff, RZ, 0xc0, !PT ;  /* 0x000000ff0c0c7812 */ /* 0x000fe400078ec0ff */
[----:B------:R-:W-:Y:S02]  /*0dc0*/  LEA.HI.X.SX32 R3, R11, c[0x0][0x17c], 0x1, P2 ;  /* 0x00005f000b037a11 */ /* 0x000fe400010f0eff */
[----:B-1----:R-:W-:Y:S02]  /*0dd0*/  @P3 SEL R9, R9, 0x7f, P0 ;  /* 0x0000007f09093807 */ /* 0x002fe40000000000 */
[----:B------:R-:W-:-:S02]  /*0de0*/  ISETP.LT.U32.AND P0, PT, R7, 0xc00, !P1 ;  /* 0x00000c000700780c */ /* 0x000fc40004f01070 */
[----:B------:R-:W-:Y:S01]  /*0df0*/  LEA R8, P3, R4, c[0x0][0x160], 0x1 ;  /* 0x0000580004087a11 */ /* 0x000fe200078608ff */
[----:B------:R-:W-:-:S03]  /*0e00*/  IMAD R11, R9, 0x100, R12 ;  /* 0x00000100090b7824 */ /* 0x000fc600078e020c */
[----:B------:R-:W-:Y:S01]  /*0e10*/  LEA.HI.X R9, R4, c[0x0][0x164], R5, 0x1, P3 ;  /* 0x0000590004097a11 */ /* 0x000fe200018f0c05 */
[----:B------:R-:W-:Y:S01]  /*0e20*/  IMAD.MOV.U32 R4, RZ, RZ, RZ ;  /* 0x000000ffff047224 */ /* 0x000fe200078e00ff */
[----:B------:R0:W-:Y:S05]  /*0e30*/  @!P1 STG.E.U16 [R2.64], R11 ;  /* 0x0000000b02009986 */ /* 0x0001ea000c101504 */
[----:B------:R-:W-:Y:S05]  /*0e40*/  @!P0 BRA `(.L_x_3) ;  /* 0x0000001000008947 */ /* 0x000fea0003800000 */
[----:B------:R1:W5:Y:S02]  /*0e50*/  LDG.E.EF R4, [R8.64] ;  /* 0x0000000408047981 */ /* 0x000364000c0e1900 */
.L_x_3:
[----:B------:R-:W-:Y:S05]  /*0e60*/  BSYNC B0 ;  /* 0x0000000000007941 */ /* 0x000fea0003800000 */
.L_x_2:
[C---:B0----5:R-:W-:Y:S01]  /*0e70*/  PRMT R2, R4.reuse, 0x7632, R2 ;  /* 0x0000763204027816 */ /* 0x061fe20000000002 */
[----:B------:R-:W-:Y:S02]  /*0e80*/  IMAD.U32 R3, R4, 0x10000, RZ ;  /* 0x0001000004037824 */ /* 0x000fe400078e00ff */
[----:B------:R-:W-:-:S02]  /*0e90*/  IMAD R0, R0, 0xc00, R7 ;  /* 0x00000c0000007824 */ /* 0x000fc400078e0207 */
[----:B------:R-:W-:Y:S01]  /*0ea0*/  FMUL R3, R6, R3 ;  /* 0x0000000306037220 */ /* 0x000fe20000400000 */
[----:B------:R-:W-:-:S03]  /*0eb0*/  IMAD.U32 R5, R2, 0x10000, RZ ;  /* 0x0001000002057824 */ /* 0x000fc600078e00ff */
[----:B------:R-:W0:Y:S01]  /*0ec0*/  FRND R4, R3 ;  /* 0x0000000300047307 */ /* 0x000e220000201000 */
[----:B------:R-:W-:-:S07]  /*0ed0*/  FMUL R5, R6, R5 ;  /* 0x0000000506057220 */ /* 0x000fce0000400000 */
[----:B------:R-:W2:Y:S01]  /*0ee0*/  FRND R6, R5 ;  /* 0x0000000500067307 */ /* 0x000ea20000201000 */
[C---:B0-----:R-:W-:Y:S02]  /*0ef0*/  FSETP.GT.AND P2, PT, R4.reuse, -127, PT ;  /* 0xc2fe00000400780b */ /* 0x041fe40003f44000 */
[----:B------:R-:W-:Y:S02]  /*0f00*/  FSETP.NAN.AND P3, PT, R4, R4, PT ;  /* 0x000000040400720b */ /* 0x000fe40003f68000 */
[----:B--2---:R-:W-:-:S09]  /*0f10*/  FSETP.GT.AND P1, PT, R6, -127, PT ;  /* 0xc2fe00000600780b */ /* 0x004fd20003f24000 */
[----:B------:R-:W-:Y:S02]  /*0f20*/  @!P2 FSEL R4, R4, -127, P3 ;  /* 0xc2fe00000404a808 */ /* 0x000fe40001800000 */
[----:B------:R-:W-:Y:S02]  /*0f30*/  FSETP.NAN.AND P2, PT, R6, R6, PT ;  /* 0x000000060600720b */ /* 0x000fe40003f48000 */
[----:B-1----:R-:W0:Y:S01]  /*0f40*/  F2I.S16.TRUNC.NTZ R9, R4 ;  /* 0x0000000400097305 */ /* 0x002e22000020e900 */
        /* <DEDUP_REMOVED lines=10> */
[----:B-1----:R-:W-:-:S05]  /*0ff0*/  @P3 SEL R8, R8, 0x7f, P1 ;  /* 0x0000007f08083807 */ /* 0x002fca0000800000 */
[----:B------:R-:W-:Y:S01]  /*1000*/  IMAD R9, R8, 0x100, R9 ;  /* 0x0000010008097824 */ /* 0x000fe200078e0209 */
[----:B------:R-:W-:Y:S06]  /*1010*/  @!P0 EXIT ;  /* 0x000000000000894d */ /* 0x000fec0003800000 */
[----:B------:R-:W-:Y:S01]  /*1020*/  STG.E.U16 [R2.64], R9 ;  /* 0x0000000902007986 */ /* 0x000fe2000c101504 */
[----:B------:R-:W-:Y:S05]  /*1030*/  EXIT ;  /* 0x000000000000794d */ /* 0x000fea0003800000 */
.L_x_4:
[----:B------:R-:W-:-:S00]  /*1040*/  BRA `(.L_x_4) ;  /* 0xfffffff000007947 */ /* 0x000fc0000383ffff */
[----:B------:R-:W-:-:S00]  /*1050*/  NOP ;  /* 0x0000000000007918 */ /* 0x000fc00000000000 */
        /* <DEDUP_REMOVED lines=10> */
.L_x_5:


//--------------------- .nv.shared.triton_red_fused__to_copy_add_amax_amin_clamp_mul_reciprocal_11 --------------------------
	.section	.nv.shared.triton_red_fused__to_copy_add_amax_amin_clamp_mul_reciprocal_11,"aw",@nobits
	.sectionflags	@""
	.align	16
